	.headerflags	@"EF_CUDA_TEXMODE_UNIFIED EF_CUDA_64BIT_ADDRESS EF_CUDA_ACCELERATORS EF_CUDA_SM90 EF_CUDA_VIRTUAL_SM(EF_CUDA_SM90)"
	.elftype	@"ET_EXEC"


//--------------------- .nv.info                  --------------------------
	.section	.nv.info,"",@"SHT_CUDA_INFO"
	.align	4


	//----- nvinfo : EIATTR_REGCOUNT
	.align		4
        /*0000*/ 	.byte	0x04, 0x2f
        /*0002*/ 	.short	(.L_1 - .L_0)
	.align		4
.L_0:
        /*0004*/ 	.word	index@(triton_poi_fused_mean_25)
        /*0008*/ 	.word	0x00000012


	//----- nvinfo : EIATTR_MIN_STACK_SIZE
	.align		4
.L_1:
        /*000c*/ 	.byte	0x04, 0x12
        /*000e*/ 	.short	(.L_3 - .L_2)
	.align		4
.L_2:
        /*0010*/ 	.word	index@(triton_poi_fused_mean_25)
        /*0014*/ 	.word	0x00000000


	//----- nvinfo : EIATTR_FRAME_SIZE
	.align		4
.L_3:
        /*0018*/ 	.byte	0x04, 0x11
        /*001a*/ 	.short	(.L_5 - .L_4)
	.align		4
.L_4:
        /*001c*/ 	.word	index@(triton_poi_fused_mean_25)
        /*0020*/ 	.word	0x00000000


	//----- nvinfo : EIATTR_MIN_STACK_SIZE
	.align		4
.L_5:
        /*0024*/ 	.byte	0x04, 0x12
        /*0026*/ 	.short	(.L_7 - .L_6)
	.align		4
.L_6:
        /*0028*/ 	.word	index@(triton_poi_fused_mean_25)
        /*002c*/ 	.word	0x00000000
.L_7:


//--------------------- .nv.info.triton_poi_fused_mean_25 --------------------------
	.section	.nv.info.triton_poi_fused_mean_25,"",@"SHT_CUDA_INFO"
	.sectionflags	@""
	.align	4


	//----- nvinfo : EIATTR_CUDA_API_VERSION
	.align		4
        /*0000*/ 	.byte	0x04, 0x37
        /*0002*/ 	.short	(.L_9 - .L_8)
.L_8:
        /*0004*/ 	.word	0x0000007c


	//----- nvinfo : EIATTR_KPARAM_INFO
	.align		4
.L_9:
        /*0008*/ 	.byte	0x04, 0x17
        /*000a*/ 	.short	(.L_11 - .L_10)
.L_10:
        /*000c*/ 	.word	0x00000000
        /*0010*/ 	.short	0x0002
        /*0012*/ 	.short	0x0010
        /*0014*/ 	.byte	0x00, 0xf0, 0x11, 0x00


	//----- nvinfo : EIATTR_KPARAM_INFO
	.align		4
.L_11:
        /*0018*/ 	.byte	0x04, 0x17
        /*001a*/ 	.short	(.L_13 - .L_12)
.L_12:
        /*001c*/ 	.word	0x00000000
        /*0020*/ 	.short	0x0001
        /*0022*/ 	.short	0x0008
        /*0024*/ 	.byte	0x00, 0xf4, 0x21, 0x00


	//----- nvinfo : EIATTR_KPARAM_INFO
	.align		4
.L_13:
        /*0028*/ 	.byte	0x04, 0x17
        /*002a*/ 	.short	(.L_15 - .L_14)
.L_14:
        /*002c*/ 	.word	0x00000000
        /*0030*/ 	.short	0x0000
        /*0032*/ 	.short	0x0000
        /*0034*/ 	.byte	0x00, 0xf4, 0x21, 0x00


	//----- nvinfo : EIATTR_SPARSE_MMA_MASK
	.align		4
.L_15:
        /*0038*/ 	.byte	0x03, 0x50
        /*003a*/ 	.short	0x0000


	//----- nvinfo : EIATTR_MAXREG_COUNT
	.align		4
        /*003c*/ 	.byte	0x03, 0x1b
        /*003e*/ 	.short	0x00ff


	//----- nvinfo : EIATTR_EXIT_INSTR_OFFSETS
	.align		4
        /*0040*/ 	.byte	0x04, 0x1c
        /*0042*/ 	.short	(.L_17 - .L_16)


	//   ....[0]....
.L_16:
        /*0044*/ 	.word	0x000001f0


	//----- nvinfo : EIATTR_REQNTID
	.align		4
.L_17:
        /*0048*/ 	.byte	0x04, 0x10
        /*004a*/ 	.short	(.L_19 - .L_18)
.L_18:
        /*004c*/ 	.word	0x00000080
        /*0050*/ 	.word	0x00000001
        /*0054*/ 	.word	0x00000001


	//----- nvinfo : EIATTR_CBANK_PARAM_SIZE
	.align		4
.L_19:
        /*0058*/ 	.byte	0x03, 0x19
        /*005a*/ 	.short	0x0014


	//----- nvinfo : EIATTR_PARAM_CBANK
	.align		4
        /*005c*/ 	.byte	0x04, 0x0a
        /*005e*/ 	.short	(.L_21 - .L_20)
	.align		4
.L_20:
        /*0060*/ 	.word	index@(.nv.constant0.triton_poi_fused_mean_25)
        /*0064*/ 	.short	0x0210
        /*0066*/ 	.short	0x0014


	//----- nvinfo : EIATTR_SW_WAR
	.align		4
.L_21:
        /*0068*/ 	.byte	0x04, 0x36
        /*006a*/ 	.short	(.L_23 - .L_22)
.L_22:
        /*006c*/ 	.word	0x00000008
.L_23:


//--------------------- .nv.callgraph             --------------------------
	.section	.nv.callgraph,"",@"SHT_CUDA_CALLGRAPH"
	.align	4
	.sectionentsize	8
	.align		4
        /*0000*/ 	.word	0x00000000
	.align		4
        /*0004*/ 	.word	0xffffffff
	.align		4
        /*0008*/ 	.word	0x00000000
	.align		4
        /*000c*/ 	.word	0xfffffffe
	.align		4
        /*0010*/ 	.word	0x00000000
	.align		4
        /*0014*/ 	.word	0xfffffffd
	.align		4
        /*0018*/ 	.word	0x00000000
	.align		4
        /*001c*/ 	.word	0xfffffffc


//--------------------- .text.triton_poi_fused_mean_25 --------------------------
	.section	.text.triton_poi_fused_mean_25,"ax",@progbits
	.align	128
        .global         triton_poi_fused_mean_25
        .type           triton_poi_fused_mean_25,@function
        .size           triton_poi_fused_mean_25,(.L_x_1 - triton_poi_fused_mean_25)
        .other          triton_poi_fused_mean_25,@"STO_CUDA_ENTRY STV_DEFAULT"
triton_poi_fused_mean_25:
.text.triton_poi_fused_mean_25:
[----:B------:R-:W-:Y:S01]  /*0000*/  LDC R1, c[0x0][0x28] ;  /* 0x00000a00ff017b82 */ /* 0x000fe20000000800 */
[----:B------:R-:W1:Y:S07]  /*0010*/  S2R R0, SR_TID.X ;  /* 0x0000000000007919 */ /* 0x000e6e0000002100 */
[----:B------:R-:W2:Y:S01]  /*0020*/  LDC.64 R2, c[0x0][0x210] ;  /* 0x00008400ff027b82 */ /* 0x000ea20000000a00 */
[----:B------:R-:W-:Y:S01]  /*0030*/  ULDC.64 UR4, c[0x0][0x208] ;  /* 0x0000820000047ab9 */ /* 0x000fe20000000a00 */
[----:B------:R-:W3:Y:S01]  /*0040*/  S2R R13, SR_CTAID.X ;  /* 0x00000000000d7919 */ /* 0x000ee20000002500 */
[----:B-1----:R-:W-:-:S04]  /*0050*/  LOP3.LUT R0, R0, 0x7f, RZ, 0xc0, !PT ;  /* 0x0000007f00007812 */ /* 0x002fc800078ec0ff */
[----:B---3--:R-:W-:-:S04]  /*0060*/  LEA R13, R13, R0, 0x7 ;  /* 0x000000000d0d7211 */ /* 0x008fc800078e38ff */
[----:B------:R-:W-:-:S04]  /*0070*/  SHF.R.S32.HI R0, RZ, 0x1f, R13 ;  /* 0x0000001fff007819 */ /* 0x000fc8000001140d */
[----:B------:R-:W-:-:S04]  /*0080*/  LEA.HI R0, R0, R13, RZ, 0xb ;  /* 0x0000000d00007211 */ /* 0x000fc800078f58ff */
[C---:B------:R-:W-:Y:S02]  /*0090*/  SHF.L.U32 R4, R0.reuse, 0x2, RZ ;  /* 0x0000000200047819 */ /* 0x040fe400000006ff */
[----:B------:R-:W-:Y:S02]  /*00a0*/  LOP3.LUT R0, R0, 0xfffff800, RZ, 0xc0, !PT ;  /* 0xfffff80000007812 */ /* 0x000fe400078ec0ff */
[----:B------:R-:W-:-:S04]  /*00b0*/  LOP3.LUT R4, R4, 0xffffe000, RZ, 0xc0, !PT ;  /* 0xffffe00004047812 */ /* 0x000fc800078ec0ff */
[----:B------:R-:W-:-:S04]  /*00c0*/  IADD3 R9, R4, R13, -R0 ;  /* 0x0000000d04097210 */ /* 0x000fc80007ffe800 */
[----:B------:R-:W-:Y:S01]  /*00d0*/  IADD3 R7, R9, 0x800, RZ ;  /* 0x0000080009077810 */ /* 0x000fe20007ffe0ff */
[----:B--2---:R-:W-:Y:S01]  /*00e0*/  IMAD.WIDE R4, R9, 0x4, R2 ;  /* 0x0000000409047825 */ /* 0x004fe200078e0202 */
[----:B------:R-:W-:-:S03]  /*00f0*/  IADD3 R11, R9, 0x1000, RZ ;  /* 0x00001000090b7810 */ /* 0x000fc60007ffe0ff */
[--C-:B------:R-:W-:Y:S01]  /*0100*/  IMAD.WIDE R6, R7, 0x4, R2.reuse ;  /* 0x0000000407067825 */ /* 0x100fe200078e0202 */
[----:B------:R-:W-:Y:S01]  /*0110*/  IADD3 R15, R9, 0x1800, RZ ;  /* 0x00001800090f7810 */ /* 0x000fe20007ffe0ff */
[----:B------:R-:W2:Y:S02]  /*0120*/  LDG.E R4, desc[UR4][R4.64] ;  /* 0x0000000404047981 */ /* 0x000ea4000c1e1900 */
[--C-:B------:R-:W-:Y:S02]  /*0130*/  IMAD.WIDE R8, R11, 0x4, R2.reuse ;  /* 0x000000040b087825 */ /* 0x100fe400078e0202 */
[----:B------:R-:W2:Y:S01]  /*0140*/  LDG.E R7, desc[UR4][R6.64] ;  /* 0x0000000406077981 */ /* 0x000ea2000c1e1900 */
[----:B------:R-:W1:Y:S01]  /*0150*/  LDC.64 R10, c[0x0][0x218] ;  /* 0x00008600ff0a7b82 */ /* 0x000e620000000a00 */
[----:B------:R-:W-:Y:S02]  /*0160*/  IMAD.WIDE R2, R15, 0x4, R2 ;  /* 0x000000040f027825 */ /* 0x000fe400078e0202 */
[----:B------:R-:W3:Y:S04]  /*0170*/  LDG.E R8, desc[UR4][R8.64] ;  /* 0x0000000408087981 */ /* 0x000ee8000c1e1900 */
[----:B------:R-:W4:Y:S01]  /*0180*/  LDG.E R2, desc[UR4][R2.64] ;  /* 0x0000000402027981 */ /* 0x000f22000c1e1900 */
[----:B--2---:R-:W-:Y:S01]  /*0190*/  FADD R15, R4, R7 ;  /* 0x00000007040f7221 */ /* 0x004fe20000000000 */
[----:B-1----:R-:W-:-:S04]  /*01a0*/  IMAD.WIDE R4, R13, 0x4, R10 ;  /* 0x000000040d047825 */ /* 0x002fc800078e020a */
[----:B---3--:R-:W-:-:S04]  /*01b0*/  FADD R15, R8, R15 ;  /* 0x0000000f080f7221 */ /* 0x008fc80000000000 */
[----:B----4-:R-:W-:-:S04]  /*01c0*/  FADD R15, R2, R15 ;  /* 0x0000000f020f7221 */ /* 0x010fc80000000000 */
[----:B------:R-:W-:-:S05]  /*01d0*/  FMUL R15, R15, 0.25 ;  /* 0x3e8000000f0f7820 */ /* 0x000fca0000400000 */
[----:B------:R-:W-:Y:S01]  /*01e0*/  STG.E desc[UR4][R4.64], R15 ;  /* 0x0000000f04007986 */ /* 0x000fe2000c101904 */
[----:B------:R-:W-:Y:S05]  /*01f0*/  EXIT ;  /* 0x000000000000794d */ /* 0x000fea0003800000 */
.L_x_0:
[----:B------:R-:W-:-:S00]  /*0200*/  BRA `(.L_x_0) ;  /* 0xfffffffc00fc7947 */ /* 0x000fc0000383ffff */
[----:B------:R-:W-:-:S00]  /*0210*/  NOP ;  /* 0x0000000000007918 */ /* 0x000fc00000000000 */
        /* <DEDUP_REMOVED lines=14> */
.L_x_1:


//--------------------- .nv.constant0.triton_poi_fused_mean_25 --------------------------
	.section	.nv.constant0.triton_poi_fused_mean_25,"a",@progbits
	.sectionflags	@""
	.align	4
.nv.constant0.triton_poi_fused_mean_25:
	.zero		548
